	.headerflags	@"EF_CUDA_TEXMODE_UNIFIED EF_CUDA_64BIT_ADDRESS EF_CUDA_ACCELERATORS EF_CUDA_SM90 EF_CUDA_VIRTUAL_SM(EF_CUDA_SM90)"
	.elftype	@"ET_EXEC"


//--------------------- .nv.info                  --------------------------
	.section	.nv.info,"",@"SHT_CUDA_INFO"
	.align	4


	//----- nvinfo : EIATTR_REGCOUNT
	.align		4
        /*0000*/ 	.byte	0x04, 0x2f
        /*0002*/ 	.short	(.L_1 - .L_0)
	.align		4
.L_0:
        /*0004*/ 	.word	index@(triton_poi_fused_convolution_div_max_pool2d_with_indices_relu_sub_6)
        /*0008*/ 	.word	0x0000001f


	//----- nvinfo : EIATTR_MIN_STACK_SIZE
	.align		4
.L_1:
        /*000c*/ 	.byte	0x04, 0x12
        /*000e*/ 	.short	(.L_3 - .L_2)
	.align		4
.L_2:
        /*0010*/ 	.word	index@(triton_poi_fused_convolution_div_max_pool2d_with_indices_relu_sub_6)
        /*0014*/ 	.word	0x00000000


	//----- nvinfo : EIATTR_FRAME_SIZE
	.align		4
.L_3:
        /*0018*/ 	.byte	0x04, 0x11
        /*001a*/ 	.short	(.L_5 - .L_4)
	.align		4
.L_4:
        /*001c*/ 	.word	index@(triton_poi_fused_convolution_div_max_pool2d_with_indices_relu_sub_6)
        /*0020*/ 	.word	0x00000000


	//----- nvinfo : EIATTR_MIN_STACK_SIZE
	.align		4
.L_5:
        /*0024*/ 	.byte	0x04, 0x12
        /*0026*/ 	.short	(.L_7 - .L_6)
	.align		4
.L_6:
        /*0028*/ 	.word	index@(triton_poi_fused_convolution_div_max_pool2d_with_indices_relu_sub_6)
        /*002c*/ 	.word	0x00000000
.L_7:


//--------------------- .nv.info.triton_poi_fused_convolution_div_max_pool2d_with_indices_relu_sub_6 --------------------------
	.section	.nv.info.triton_poi_fused_convolution_div_max_pool2d_with_indices_relu_sub_6,"",@"SHT_CUDA_INFO"
	.sectionflags	@""
	.align	4


	//----- nvinfo : EIATTR_CUDA_API_VERSION
	.align		4
        /*0000*/ 	.byte	0x04, 0x37
        /*0002*/ 	.short	(.L_9 - .L_8)
.L_8:
        /*0004*/ 	.word	0x0000007c


	//----- nvinfo : EIATTR_KPARAM_INFO
	.align		4
.L_9:
        /*0008*/ 	.byte	0x04, 0x17
        /*000a*/ 	.short	(.L_11 - .L_10)
.L_10:
        /*000c*/ 	.word	0x00000000
        /*0010*/ 	.short	0x0004
        /*0012*/ 	.short	0x001c
        /*0014*/ 	.byte	0x00, 0xf0, 0x11, 0x00


	//----- nvinfo : EIATTR_KPARAM_INFO
	.align		4
.L_11:
        /*0018*/ 	.byte	0x04, 0x17
        /*001a*/ 	.short	(.L_13 - .L_12)
.L_12:
        /*001c*/ 	.word	0x00000000
        /*0020*/ 	.short	0x0003
        /*0022*/ 	.short	0x0018
        /*0024*/ 	.byte	0x00, 0xf0, 0x11, 0x00


	//----- nvinfo : EIATTR_KPARAM_INFO
	.align		4
.L_13:
        /*0028*/ 	.byte	0x04, 0x17
        /*002a*/ 	.short	(.L_15 - .L_14)
.L_14:
        /*002c*/ 	.word	0x00000000
        /*0030*/ 	.short	0x0002
        /*0032*/ 	.short	0x0010
        /*0034*/ 	.byte	0x00, 0xf4, 0x21, 0x00


	//----- nvinfo : EIATTR_KPARAM_INFO
	.align		4
.L_15:
        /*0038*/ 	.byte	0x04, 0x17
        /*003a*/ 	.short	(.L_17 - .L_16)
.L_16:
        /*003c*/ 	.word	0x00000000
        /*0040*/ 	.short	0x0001
        /*0042*/ 	.short	0x0008
        /*0044*/ 	.byte	0x00, 0xf4, 0x21, 0x00


	//----- nvinfo : EIATTR_KPARAM_INFO
	.align		4
.L_17:
        /*0048*/ 	.byte	0x04, 0x17
        /*004a*/ 	.short	(.L_19 - .L_18)
.L_18:
        /*004c*/ 	.word	0x00000000
        /*0050*/ 	.short	0x0000
        /*0052*/ 	.short	0x0000
        /*0054*/ 	.byte	0x00, 0xf4, 0x21, 0x00


	//----- nvinfo : EIATTR_SPARSE_MMA_MASK
	.align		4
.L_19:
        /*0058*/ 	.byte	0x03, 0x50
        /*005a*/ 	.short	0x0000


	//----- nvinfo : EIATTR_MAXREG_COUNT
	.align		4
        /*005c*/ 	.byte	0x03, 0x1b
        /*005e*/ 	.short	0x00ff


	//----- nvinfo : EIATTR_EXIT_INSTR_OFFSETS
	.align		4
        /*0060*/ 	.byte	0x04, 0x1c
        /*0062*/ 	.short	(.L_21 - .L_20)


	//   ....[0]....
.L_20:
        /*0064*/ 	.word	0x000005a0


	//   ....[1]....
        /*0068*/ 	.word	0x000005c0


	//----- nvinfo : EIATTR_REQNTID
	.align		4
.L_21:
        /*006c*/ 	.byte	0x04, 0x10
        /*006e*/ 	.short	(.L_23 - .L_22)
.L_22:
        /*0070*/ 	.word	0x00000080
        /*0074*/ 	.word	0x00000001
        /*0078*/ 	.word	0x00000001


	//----- nvinfo : EIATTR_CBANK_PARAM_SIZE
	.align		4
.L_23:
        /*007c*/ 	.byte	0x03, 0x19
        /*007e*/ 	.short	0x0020


	//----- nvinfo : EIATTR_PARAM_CBANK
	.align		4
        /*0080*/ 	.byte	0x04, 0x0a
        /*0082*/ 	.short	(.L_25 - .L_24)
	.align		4
.L_24:
        /*0084*/ 	.word	index@(.nv.constant0.triton_poi_fused_convolution_div_max_pool2d_with_indices_relu_sub_6)
        /*0088*/ 	.short	0x0210
        /*008a*/ 	.short	0x0020


	//----- nvinfo : EIATTR_SW_WAR
	.align		4
.L_25:
        /*008c*/ 	.byte	0x04, 0x36
        /*008e*/ 	.short	(.L_27 - .L_26)
.L_26:
        /*0090*/ 	.word	0x00000008
.L_27:


//--------------------- .nv.callgraph             --------------------------
	.section	.nv.callgraph,"",@"SHT_CUDA_CALLGRAPH"
	.align	4
	.sectionentsize	8
	.align		4
        /*0000*/ 	.word	0x00000000
	.align		4
        /*0004*/ 	.word	0xffffffff
	.align		4
        /*0008*/ 	.word	0x00000000
	.align		4
        /*000c*/ 	.word	0xfffffffe
	.align		4
        /*0010*/ 	.word	0x00000000
	.align		4
        /*0014*/ 	.word	0xfffffffd
	.align		4
        /*0018*/ 	.word	0x00000000
	.align		4
        /*001c*/ 	.word	0xfffffffc


//--------------------- .text.triton_poi_fused_convolution_div_max_pool2d_with_indices_relu_sub_6 --------------------------
	.section	.text.triton_poi_fused_convolution_div_max_pool2d_with_indices_relu_sub_6,"ax",@progbits
	.sectionflags	@"SHF_BARRIERS=1"
	.align	128
        .global         triton_poi_fused_convolution_div_max_pool2d_with_indices_relu_sub_6
        .type           triton_poi_fused_convolution_div_max_pool2d_with_indices_relu_sub_6,@function
        .size           triton_poi_fused_convolution_div_max_pool2d_with_indices_relu_sub_6,(.L_x_1 - triton_poi_fused_convolution_div_max_pool2d_with_indices_relu_sub_6)
        .other          triton_poi_fused_convolution_div_max_pool2d_with_indices_relu_sub_6,@"STO_CUDA_ENTRY STV_DEFAULT"
triton_poi_fused_convolution_div_max_pool2d_with_indices_relu_sub_6:
.text.triton_poi_fused_convolution_div_max_pool2d_with_indices_relu_sub_6:
[----:B------:R-:W0:Y:S01]  /*0000*/  LDC R1, c[0x0][0x28] ;  /* 0x00000a00ff017b82 */ /* 0x000e220000000800 */
[----:B------:R-:W1:Y:S07]  /*0010*/  S2R R2, SR_CTAID.Y ;  /* 0x0000000000027919 */ /* 0x000e6e0000002600 */
[----:B------:R-:W2:Y:S01]  /*0020*/  LDC.64 R16, c[0x0][0x210] ;  /* 0x00008400ff107b82 */ /* 0x000ea20000000a00 */
[----:B------:R-:W-:Y:S01]  /*0030*/  CS2R R18, SRZ ;  /* 0x0000000000127805 */ /* 0x000fe2000001ff00 */
[----:B------:R-:W-:Y:S01]  /*0040*/  ULDC.64 UR6, c[0x0][0x208] ;  /* 0x0000820000067ab9 */ /* 0x000fe20000000a00 */
[----:B------:R-:W3:Y:S01]  /*0050*/  S2R R21, SR_TID.X ;  /* 0x0000000000157919 */ /* 0x000ee20000002100 */
[----:B------:R-:W-:Y:S01]  /*0060*/  HFMA2.MMA R20, -RZ, RZ, 0, 0 ;  /* 0x00000000ff147435 */ /* 0x000fe200000001ff */
[----:B------:R-:W4:Y:S01]  /*0070*/  S2R R3, SR_CTAID.X ;  /* 0x0000000000037919 */ /* 0x000f220000002500 */
[----:B------:R-:W-:-:S02]  /*0080*/  IMAD.MOV.U32 R22, RZ, RZ, RZ ;  /* 0x000000ffff167224 */ /* 0x000fc400078e00ff */
[----:B-1----:R-:W-:-:S05]  /*0090*/  IMAD.SHL.U32 R0, R2, 0x400, RZ ;  /* 0x0000040002007824 */ /* 0x002fca00078e00ff */
[----:B---3--:R-:W-:Y:S02]  /*00a0*/  LOP3.LUT R6, R0, 0x7f, R21, 0xf8, !PT ;  /* 0x0000007f00067812 */ /* 0x008fe400078ef815 */
[----:B----4-:R-:W-:-:S03]  /*00b0*/  ISETP.GE.AND P0, PT, R3, 0x9, PT ;  /* 0x000000090300780c */ /* 0x010fc60003f06270 */
[C---:B------:R-:W-:Y:S01]  /*00c0*/  IMAD R5, R6.reuse, 0x9, R3 ;  /* 0x0000000906057824 */ /* 0x040fe200078e0203 */
[C---:B------:R-:W-:Y:S02]  /*00d0*/  LOP3.LUT R8, R6.reuse, 0x80, RZ, 0xfc, !PT ;  /* 0x0000008006087812 */ /* 0x040fe400078efcff */
[C---:B------:R-:W-:Y:S01]  /*00e0*/  LOP3.LUT R10, R6.reuse, 0x100, RZ, 0xfc, !PT ;  /* 0x00000100060a7812 */ /* 0x040fe200078efcff */
[----:B--2---:R-:W-:Y:S01]  /*00f0*/  IMAD.WIDE R4, R5, 0x4, R16 ;  /* 0x0000000405047825 */ /* 0x004fe200078e0210 */
[C---:B------:R-:W-:Y:S02]  /*0100*/  LOP3.LUT R12, R6.reuse, 0x180, RZ, 0xfc, !PT ;  /* 0x00000180060c7812 */ /* 0x040fe400078efcff */
[C---:B------:R-:W-:Y:S02]  /*0110*/  LOP3.LUT R14, R6.reuse, 0x200, RZ, 0xfc, !PT ;  /* 0x00000200060e7812 */ /* 0x040fe400078efcff */
[C---:B------:R-:W-:Y:S02]  /*0120*/  LOP3.LUT R24, R6.reuse, 0x280, RZ, 0xfc, !PT ;  /* 0x0000028006187812 */ /* 0x040fe400078efcff */
[----:B------:R-:W-:Y:S01]  /*0130*/  LOP3.LUT R26, R6, 0x300, RZ, 0xfc, !PT ;  /* 0x00000300061a7812 */ /* 0x000fe200078efcff */
[--C-:B------:R-:W-:Y:S01]  /*0140*/  IMAD R7, R8, 0x9, R3.reuse ;  /* 0x0000000908077824 */ /* 0x100fe200078e0203 */
[----:B------:R-:W-:Y:S01]  /*0150*/  LOP3.LUT R6, R6, 0x380, RZ, 0xfc, !PT ;  /* 0x0000038006067812 */ /* 0x000fe200078efcff */
[--C-:B------:R-:W-:Y:S01]  /*0160*/  IMAD R9, R10, 0x9, R3.reuse ;  /* 0x000000090a097824 */ /* 0x100fe200078e0203 */
[----:B------:R1:W2:Y:S01]  /*0170*/  @!P0 LDG.E.EL R18, desc[UR6][R4.64] ;  /* 0x0000000604128981 */ /* 0x0002a2000c2e1900 */
[----:B------:R-:W-:-:S02]  /*0180*/  IMAD R11, R12, 0x9, R3 ;  /* 0x000000090c0b7824 */ /* 0x000fc400078e0203 */
[--C-:B------:R-:W-:Y:S02]  /*0190*/  IMAD R25, R6, 0x9, R3.reuse ;  /* 0x0000000906197824 */ /* 0x100fe400078e0203 */
[--C-:B------:R-:W-:Y:S02]  /*01a0*/  IMAD R13, R14, 0x9, R3.reuse ;  /* 0x000000090e0d7824 */ /* 0x100fe400078e0203 */
[--C-:B------:R-:W-:Y:S02]  /*01b0*/  IMAD R15, R24, 0x9, R3.reuse ;  /* 0x00000009180f7824 */ /* 0x100fe400078e0203 */
[----:B------:R-:W-:Y:S02]  /*01c0*/  IMAD R23, R26, 0x9, R3 ;  /* 0x000000091a177824 */ /* 0x000fe400078e0203 */
[----:B-1----:R-:W-:-:S04]  /*01d0*/  IMAD.WIDE R4, R7, 0x4, R16 ;  /* 0x0000000407047825 */ /* 0x002fc800078e0210 */
[--C-:B------:R-:W-:Y:S01]  /*01e0*/  IMAD.WIDE R6, R9, 0x4, R16.reuse ;  /* 0x0000000409067825 */ /* 0x100fe200078e0210 */
[----:B------:R1:W3:Y:S03]  /*01f0*/  @!P0 LDG.E.EL R19, desc[UR6][R4.64] ;  /* 0x0000000604138981 */ /* 0x0002e6000c2e1900 */
[--C-:B------:R-:W-:Y:S01]  /*0200*/  IMAD.WIDE R8, R11, 0x4, R16.reuse ;  /* 0x000000040b087825 */ /* 0x100fe200078e0210 */
[----:B------:R-:W4:Y:S03]  /*0210*/  @!P0 LDG.E.EL R20, desc[UR6][R6.64] ;  /* 0x0000000606148981 */ /* 0x000f26000c2e1900 */
[--C-:B------:R-:W-:Y:S01]  /*0220*/  IMAD.WIDE R10, R13, 0x4, R16.reuse ;  /* 0x000000040d0a7825 */ /* 0x100fe200078e0210 */
[----:B------:R-:W5:Y:S03]  /*0230*/  @!P0 LDG.E.EL R22, desc[UR6][R8.64] ;  /* 0x0000000608168981 */ /* 0x000f66000c2e1900 */
[----:B------:R-:W-:-:S04]  /*0240*/  IMAD.WIDE R12, R15, 0x4, R16 ;  /* 0x000000040f0c7825 */ /* 0x000fc800078e0210 */
[----:B------:R-:W-:Y:S01]  /*0250*/  IMAD.WIDE R14, R23, 0x4, R16 ;  /* 0x00000004170e7825 */ /* 0x000fe200078e0210 */
[----:B------:R-:W-:-:S03]  /*0260*/  MOV R23, RZ ;  /* 0x000000ff00177202 */ /* 0x000fc60000000f00 */
[----:B------:R-:W-:Y:S01]  /*0270*/  IMAD.WIDE R16, R25, 0x4, R16 ;  /* 0x0000000419107825 */ /* 0x000fe200078e0210 */
[----:B------:R-:W-:Y:S02]  /*0280*/  CS2R R24, SRZ ;  /* 0x0000000000187805 */ /* 0x000fe4000001ff00 */
[----:B------:R-:W5:Y:S01]  /*0290*/  @!P0 LDG.E.EL R23, desc[UR6][R10.64] ;  /* 0x000000060a178981 */ /* 0x000f62000c2e1900 */
[----:B------:R-:W-:-:S03]  /*02a0*/  IMAD.MOV.U32 R26, RZ, RZ, RZ ;  /* 0x000000ffff1a7224 */ /* 0x000fc600078e00ff */
[----:B------:R1:W5:Y:S04]  /*02b0*/  @!P0 LDG.E.EL R24, desc[UR6][R12.64] ;  /* 0x000000060c188981 */ /* 0x000368000c2e1900 */
[----:B------:R1:W5:Y:S04]  /*02c0*/  @!P0 LDG.E.EL R25, desc[UR6][R14.64] ;  /* 0x000000060e198981 */ /* 0x000368000c2e1900 */
[----:B------:R-:W5:Y:S01]  /*02d0*/  @!P0 LDG.E.EL R26, desc[UR6][R16.64] ;  /* 0x00000006101a8981 */ /* 0x000f62000c2e1900 */
[----:B------:R-:W1:Y:S01]  /*02e0*/  S2UR UR5, SR_CgaCtaId ;  /* 0x00000000000579c3 */ /* 0x000e620000008800 */
[----:B------:R-:W-:Y:S01]  /*02f0*/  UMOV UR4, 0x400 ;  /* 0x0000040000047882 */ /* 0x000fe20000000000 */
[----:B-1----:R-:W-:-:S06]  /*0300*/  LOP3.LUT R4, R21, 0x7f, RZ, 0xc0, !PT ;  /* 0x0000007f15047812 */ /* 0x002fcc00078ec0ff */
[----:B0-----:R-:W0:Y:S01]  /*0310*/  LDC.64 R12, c[0x0][0x218] ;  /* 0x00008600ff0c7b82 */ /* 0x001e220000000a00 */
[----:B------:R-:W-:-:S06]  /*0320*/  UPRMT UR4, UR5, 0x654, UR4 ;  /* 0x0000065405047896 */ /* 0x000fcc0008000004 */
[----:B------:R-:W-:Y:S02]  /*0330*/  LEA R27, R4, UR4, 0x2 ;  /* 0x00000004041b7c11 */ /* 0x000fe4000f8e10ff */
[----:B------:R-:W-:-:S04]  /*0340*/  SHF.L.U32 R21, R21, 0x2, RZ ;  /* 0x0000000215157819 */ /* 0x000fc800000006ff */
[----:B------:R-:W-:-:S04]  /*0350*/  LOP3.LUT R21, R21, 0x1fc, RZ, 0xc0, !PT ;  /* 0x000001fc15157812 */ /* 0x000fc800078ec0ff */
[----:B------:R-:W-:Y:S02]  /*0360*/  LEA R28, R21, UR4, 0x2 ;  /* 0x00000004151c7c11 */ /* 0x000fe4000f8e10ff */
[----:B------:R-:W-:-:S04]  /*0370*/  LOP3.LUT R0, R0, R21, RZ, 0xfc, !PT ;  /* 0x0000001500007212 */ /* 0x000fc800078efcff */
[----:B------:R-:W-:Y:S01]  /*0380*/  SHF.R.S32.HI R15, RZ, 0x1f, R0 ;  /* 0x0000001fff0f7819 */ /* 0x000fe20000011400 */
[----:B--2---:R-:W-:Y:S04]  /*0390*/  STS [R27], R18 ;  /* 0x000000121b007388 */ /* 0x004fe80000000800 */
[----:B---3--:R1:W-:Y:S04]  /*03a0*/  STS [R27+0x200], R19 ;  /* 0x000200131b007388 */ /* 0x0083e80000000800 */
[----:B----4-:R-:W-:Y:S04]  /*03b0*/  STS [R27+0x400], R20 ;  /* 0x000400141b007388 */ /* 0x010fe80000000800 */
[----:B-----5:R-:W-:Y:S01]  /*03c0*/  STS [R27+0x600], R22 ;  /* 0x000600161b007388 */ /* 0x020fe20000000800 */
[----:B------:R-:W-:Y:S06]  /*03d0*/  BAR.SYNC.DEFER_BLOCKING 0x0 ;  /* 0x0000000000007b1d */ /* 0x000fec0000010000 */
[----:B------:R-:W2:Y:S02]  /*03e0*/  LDS.128 R8, [R28] ;  /* 0x000000001c087984 */ /* 0x000ea40000000c00 */
[----:B------:R-:W-:Y:S06]  /*03f0*/  BAR.SYNC.DEFER_BLOCKING 0x0 ;  /* 0x0000000000007b1d */ /* 0x000fec0000010000 */
[----:B------:R-:W-:Y:S04]  /*0400*/  STS [R27], R23 ;  /* 0x000000171b007388 */ /* 0x000fe80000000800 */
[----:B------:R-:W-:Y:S04]  /*0410*/  STS [R27+0x200], R24 ;  /* 0x000200181b007388 */ /* 0x000fe80000000800 */
[----:B------:R-:W-:Y:S04]  /*0420*/  STS [R27+0x400], R25 ;  /* 0x000400191b007388 */ /* 0x000fe80000000800 */
[----:B------:R-:W-:Y:S01]  /*0430*/  STS [R27+0x600], R26 ;  /* 0x0006001a1b007388 */ /* 0x000fe20000000800 */
[----:B------:R-:W-:Y:S01]  /*0440*/  BAR.SYNC.DEFER_BLOCKING 0x0 ;  /* 0x0000000000007b1d */ /* 0x000fe20000010000 */
[----:B-1----:R-:W-:-:S02]  /*0450*/  SHF.R.S32.HI R19, RZ, 0x15, R2 ;  /* 0x00000015ff137819 */ /* 0x002fc40000011402 */
[----:B------:R-:W-:-:S05]  /*0460*/  LEA.HI R2, R15, R0, RZ, 0x6 ;  /* 0x000000000f027211 */ /* 0x000fca00078f30ff */
[----:B------:R-:W1:Y:S01]  /*0470*/  LDC.64 R14, c[0x0][0x220] ;  /* 0x00008800ff0e7b82 */ /* 0x000e620000000a00 */
[----:B------:R-:W-:Y:S01]  /*0480*/  SGXT R19, R19, 0x1 ;  /* 0x000000011313781a */ /* 0x000fe20000000200 */
[----:B------:R-:W3:Y:S01]  /*0490*/  LDS.128 R4, [R28] ;  /* 0x000000001c047984 */ /* 0x000ee20000000c00 */
[----:B------:R-:W-:Y:S02]  /*04a0*/  LOP3.LUT R17, R2, 0xffffffc0, RZ, 0xc0, !PT ;  /* 0xffffffc002117812 */ /* 0x000fe400078ec0ff */
[----:B------:R-:W-:-:S03]  /*04b0*/  LEA.HI R19, R19, R0, RZ, 0x6 ;  /* 0x0000000013137211 */ /* 0x000fc600078f30ff */
[----:B------:R-:W-:Y:S01]  /*04c0*/  IMAD.IADD R0, R0, 0x1, -R17 ;  /* 0x0000000100007824 */ /* 0x000fe200078e0a11 */
[----:B------:R-:W-:Y:S02]  /*04d0*/  IADD3 R19, R19, 0x200, RZ ;  /* 0x0000020013137810 */ /* 0x000fe40007ffe0ff */
[----:B------:R-:W-:Y:S01]  /*04e0*/  SHF.R.S32.HI R2, RZ, 0x6, R2 ;  /* 0x00000006ff027819 */ /* 0x000fe20000011402 */
[----:B------:R-:W-:Y:S01]  /*04f0*/  IMAD R0, R3, 0x40, R0 ;  /* 0x0000004003007824 */ /* 0x000fe200078e0200 */
[----:B------:R-:W-:-:S03]  /*0500*/  SHF.R.S32.HI R19, RZ, 0x6, R19 ;  /* 0x00000006ff137819 */ /* 0x000fc60000011413 */
[--C-:B------:R-:W-:Y:S02]  /*0510*/  IMAD R17, R2, 0x240, R0.reuse ;  /* 0x0000024002117824 */ /* 0x100fe400078e0200 */
[----:B------:R-:W-:Y:S02]  /*0520*/  IMAD R19, R19, 0x240, R0 ;  /* 0x0000024013137824 */ /* 0x000fe400078e0200 */
[----:B0-----:R-:W-:-:S04]  /*0530*/  IMAD.WIDE R2, R17, 0x4, R12 ;  /* 0x0000000411027825 */ /* 0x001fc800078e020c */
[----:B------:R-:W-:Y:S01]  /*0540*/  IMAD.WIDE R12, R19, 0x4, R12 ;  /* 0x00000004130c7825 */ /* 0x000fe200078e020c */
[----:B--2---:R0:W-:Y:S03]  /*0550*/  @!P0 STG.E.128 desc[UR6][R2.64], R8 ;  /* 0x0000000802008986 */ /* 0x0041e6000c101d06 */
[----:B-1----:R-:W-:-:S04]  /*0560*/  IMAD.WIDE R16, R17, 0x4, R14 ;  /* 0x0000000411107825 */ /* 0x002fc800078e020e */
[----:B------:R-:W-:Y:S01]  /*0570*/  IMAD.WIDE R14, R19, 0x4, R14 ;  /* 0x00000004130e7825 */ /* 0x000fe200078e020e */
[----:B---3--:R0:W-:Y:S04]  /*0580*/  @!P0 STG.E.128 desc[UR6][R12.64], R4 ;  /* 0x000000040c008986 */ /* 0x0081e8000c101d06 */
[----:B------:R0:W-:Y:S02]  /*0590*/  @!P0 STG.E.128 desc[UR6][R16.64], R8 ;  /* 0x0000000810008986 */ /* 0x0001e4000c101d06 */
[----:B0-----:R-:W-:Y:S05]  /*05a0*/  @P0 EXIT ;  /* 0x000000000000094d */ /* 0x001fea0003800000 */
[----:B------:R-:W-:Y:S01]  /*05b0*/  STG.E.128 desc[UR6][R14.64], R4 ;  /* 0x000000040e007986 */ /* 0x000fe2000c101d06 */
[----:B------:R-:W-:Y:S05]  /*05c0*/  EXIT ;  /* 0x000000000000794d */ /* 0x000fea0003800000 */
.L_x_0:
[----:B------:R-:W-:-:S00]  /*05d0*/  BRA `(.L_x_0) ;  /* 0xfffffffc00fc7947 */ /* 0x000fc0000383ffff */
[----:B------:R-:W-:-:S00]  /*05e0*/  NOP ;  /* 0x0000000000007918 */ /* 0x000fc00000000000 */
        /* <DEDUP_REMOVED lines=9> */
.L_x_1:


//--------------------- .nv.shared.triton_poi_fused_convolution_div_max_pool2d_with_indices_relu_sub_6 --------------------------
	.section	.nv.shared.triton_poi_fused_convolution_div_max_pool2d_with_indices_relu_sub_6,"aw",@nobits
	.sectionflags	@""
	.align	16
	.zero		1024


//--------------------- .nv.constant0.triton_poi_fused_convolution_div_max_pool2d_with_indices_relu_sub_6 --------------------------
	.section	.nv.constant0.triton_poi_fused_convolution_div_max_pool2d_with_indices_relu_sub_6,"a",@progbits
	.sectionflags	@""
	.align	4
.nv.constant0.triton_poi_fused_convolution_div_max_pool2d_with_indices_relu_sub_6:
	.zero		560
